	.headerflags	@"EF_CUDA_TEXMODE_UNIFIED EF_CUDA_64BIT_ADDRESS EF_CUDA_ACCELERATORS EF_CUDA_SM90 EF_CUDA_VIRTUAL_SM(EF_CUDA_SM90)"
	.elftype	@"ET_EXEC"


//--------------------- .nv.info                  --------------------------
	.section	.nv.info,"",@"SHT_CUDA_INFO"
	.align	4


	//----- nvinfo : EIATTR_REGCOUNT
	.align		4
        /*0000*/ 	.byte	0x04, 0x2f
        /*0002*/ 	.short	(.L_1 - .L_0)
	.align		4
.L_0:
        /*0004*/ 	.word	index@(triton_poi_fused__unsafe_index_add_mul_sub_4)
        /*0008*/ 	.word	0x00000010


	//----- nvinfo : EIATTR_MIN_STACK_SIZE
	.align		4
.L_1:
        /*000c*/ 	.byte	0x04, 0x12
        /*000e*/ 	.short	(.L_3 - .L_2)
	.align		4
.L_2:
        /*0010*/ 	.word	index@(triton_poi_fused__unsafe_index_add_mul_sub_4)
        /*0014*/ 	.word	0x00000000


	//----- nvinfo : EIATTR_FRAME_SIZE
	.align		4
.L_3:
        /*0018*/ 	.byte	0x04, 0x11
        /*001a*/ 	.short	(.L_5 - .L_4)
	.align		4
.L_4:
        /*001c*/ 	.word	index@(triton_poi_fused__unsafe_index_add_mul_sub_4)
        /*0020*/ 	.word	0x00000000


	//----- nvinfo : EIATTR_MIN_STACK_SIZE
	.align		4
.L_5:
        /*0024*/ 	.byte	0x04, 0x12
        /*0026*/ 	.short	(.L_7 - .L_6)
	.align		4
.L_6:
        /*0028*/ 	.word	index@(triton_poi_fused__unsafe_index_add_mul_sub_4)
        /*002c*/ 	.word	0x00000000
.L_7:


//--------------------- .nv.info.triton_poi_fused__unsafe_index_add_mul_sub_4 --------------------------
	.section	.nv.info.triton_poi_fused__unsafe_index_add_mul_sub_4,"",@"SHT_CUDA_INFO"
	.sectionflags	@""
	.align	4


	//----- nvinfo : EIATTR_CUDA_API_VERSION
	.align		4
        /*0000*/ 	.byte	0x04, 0x37
        /*0002*/ 	.short	(.L_9 - .L_8)
.L_8:
        /*0004*/ 	.word	0x0000007c


	//----- nvinfo : EIATTR_KPARAM_INFO
	.align		4
.L_9:
        /*0008*/ 	.byte	0x04, 0x17
        /*000a*/ 	.short	(.L_11 - .L_10)
.L_10:
        /*000c*/ 	.word	0x00000000
        /*0010*/ 	.short	0x0008
        /*0012*/ 	.short	0x0040
        /*0014*/ 	.byte	0x00, 0xf0, 0x11, 0x00


	//----- nvinfo : EIATTR_KPARAM_INFO
	.align		4
.L_11:
        /*0018*/ 	.byte	0x04, 0x17
        /*001a*/ 	.short	(.L_13 - .L_12)
.L_12:
        /*001c*/ 	.word	0x00000000
        /*0020*/ 	.short	0x0007
        /*0022*/ 	.short	0x0038
        /*0024*/ 	.byte	0x00, 0xf4, 0x21, 0x00


	//----- nvinfo : EIATTR_KPARAM_INFO
	.align		4
.L_13:
        /*0028*/ 	.byte	0x04, 0x17
        /*002a*/ 	.short	(.L_15 - .L_14)
.L_14:
        /*002c*/ 	.word	0x00000000
        /*0030*/ 	.short	0x0006
        /*0032*/ 	.short	0x0030
        /*0034*/ 	.byte	0x00, 0xf4, 0x21, 0x00


	//----- nvinfo : EIATTR_KPARAM_INFO
	.align		4
.L_15:
        /*0038*/ 	.byte	0x04, 0x17
        /*003a*/ 	.short	(.L_17 - .L_16)
.L_16:
        /*003c*/ 	.word	0x00000000
        /*0040*/ 	.short	0x0005
        /*0042*/ 	.short	0x0028
        /*0044*/ 	.byte	0x00, 0xf4, 0x21, 0x00


	//----- nvinfo : EIATTR_KPARAM_INFO
	.align		4
.L_17:
        /*0048*/ 	.byte	0x04, 0x17
        /*004a*/ 	.short	(.L_19 - .L_18)
.L_18:
        /*004c*/ 	.word	0x00000000
        /*0050*/ 	.short	0x0004
        /*0052*/ 	.short	0x0020
        /*0054*/ 	.byte	0x00, 0xf4, 0x21, 0x00


	//----- nvinfo : EIATTR_KPARAM_INFO
	.align		4
.L_19:
        /*0058*/ 	.byte	0x04, 0x17
        /*005a*/ 	.short	(.L_21 - .L_20)
.L_20:
        /*005c*/ 	.word	0x00000000
        /*0060*/ 	.short	0x0003
        /*0062*/ 	.short	0x0018
        /*0064*/ 	.byte	0x00, 0xf4, 0x21, 0x00


	//----- nvinfo : EIATTR_KPARAM_INFO
	.align		4
.L_21:
        /*0068*/ 	.byte	0x04, 0x17
        /*006a*/ 	.short	(.L_23 - .L_22)
.L_22:
        /*006c*/ 	.word	0x00000000
        /*0070*/ 	.short	0x0002
        /*0072*/ 	.short	0x0010
        /*0074*/ 	.byte	0x00, 0xf4, 0x21, 0x00


	//----- nvinfo : EIATTR_KPARAM_INFO
	.align		4
.L_23:
        /*0078*/ 	.byte	0x04, 0x17
        /*007a*/ 	.short	(.L_25 - .L_24)
.L_24:
        /*007c*/ 	.word	0x00000000
        /*0080*/ 	.short	0x0001
        /*0082*/ 	.short	0x0008
        /*0084*/ 	.byte	0x00, 0xf4, 0x21, 0x00


	//----- nvinfo : EIATTR_KPARAM_INFO
	.align		4
.L_25:
        /*0088*/ 	.byte	0x04, 0x17
        /*008a*/ 	.short	(.L_27 - .L_26)
.L_26:
        /*008c*/ 	.word	0x00000000
        /*0090*/ 	.short	0x0000
        /*0092*/ 	.short	0x0000
        /*0094*/ 	.byte	0x00, 0xf4, 0x21, 0x00


	//----- nvinfo : EIATTR_SPARSE_MMA_MASK
	.align		4
.L_27:
        /*0098*/ 	.byte	0x03, 0x50
        /*009a*/ 	.short	0x0000


	//----- nvinfo : EIATTR_MAXREG_COUNT
	.align		4
        /*009c*/ 	.byte	0x03, 0x1b
        /*009e*/ 	.short	0x00ff


	//----- nvinfo : EIATTR_EXIT_INSTR_OFFSETS
	.align		4
        /*00a0*/ 	.byte	0x04, 0x1c
        /*00a2*/ 	.short	(.L_29 - .L_28)


	//   ....[0]....
.L_28:
        /*00a4*/ 	.word	0x00000260


	//----- nvinfo : EIATTR_REQNTID
	.align		4
.L_29:
        /*00a8*/ 	.byte	0x04, 0x10
        /*00aa*/ 	.short	(.L_31 - .L_30)
.L_30:
        /*00ac*/ 	.word	0x00000080
        /*00b0*/ 	.word	0x00000001
        /*00b4*/ 	.word	0x00000001


	//----- nvinfo : EIATTR_CBANK_PARAM_SIZE
	.align		4
.L_31:
        /*00b8*/ 	.byte	0x03, 0x19
        /*00ba*/ 	.short	0x0044


	//----- nvinfo : EIATTR_PARAM_CBANK
	.align		4
        /*00bc*/ 	.byte	0x04, 0x0a
        /*00be*/ 	.short	(.L_33 - .L_32)
	.align		4
.L_32:
        /*00c0*/ 	.word	index@(.nv.constant0.triton_poi_fused__unsafe_index_add_mul_sub_4)
        /*00c4*/ 	.short	0x0210
        /*00c6*/ 	.short	0x0044


	//----- nvinfo : EIATTR_SW_WAR
	.align		4
.L_33:
        /*00c8*/ 	.byte	0x04, 0x36
        /*00ca*/ 	.short	(.L_35 - .L_34)
.L_34:
        /*00cc*/ 	.word	0x00000008
.L_35:


//--------------------- .nv.callgraph             --------------------------
	.section	.nv.callgraph,"",@"SHT_CUDA_CALLGRAPH"
	.align	4
	.sectionentsize	8
	.align		4
        /*0000*/ 	.word	0x00000000
	.align		4
        /*0004*/ 	.word	0xffffffff
	.align		4
        /*0008*/ 	.word	0x00000000
	.align		4
        /*000c*/ 	.word	0xfffffffe
	.align		4
        /*0010*/ 	.word	0x00000000
	.align		4
        /*0014*/ 	.word	0xfffffffd
	.align		4
        /*0018*/ 	.word	0x00000000
	.align		4
        /*001c*/ 	.word	0xfffffffc


//--------------------- .text.triton_poi_fused__unsafe_index_add_mul_sub_4 --------------------------
	.section	.text.triton_poi_fused__unsafe_index_add_mul_sub_4,"ax",@progbits
	.align	128
        .global         triton_poi_fused__unsafe_index_add_mul_sub_4
        .type           triton_poi_fused__unsafe_index_add_mul_sub_4,@function
        .size           triton_poi_fused__unsafe_index_add_mul_sub_4,(.L_x_1 - triton_poi_fused__unsafe_index_add_mul_sub_4)
        .other          triton_poi_fused__unsafe_index_add_mul_sub_4,@"STO_CUDA_ENTRY STV_DEFAULT"
triton_poi_fused__unsafe_index_add_mul_sub_4:
.text.triton_poi_fused__unsafe_index_add_mul_sub_4:
[----:B------:R-:W-:Y:S01]  /*0000*/  LDC R1, c[0x0][0x28] ;  /* 0x00000a00ff017b82 */ /* 0x000fe20000000800 */
[----:B------:R-:W1:Y:S07]  /*0010*/  S2R R0, SR_TID.X ;  /* 0x0000000000007919 */ /* 0x000e6e0000002100 */
[----:B------:R-:W2:Y:S01]  /*0020*/  LDC.64 R6, c[0x0][0x228] ;  /* 0x00008a00ff067b82 */ /* 0x000ea20000000a00 */
[----:B------:R-:W-:Y:S01]  /*0030*/  ULDC.64 UR4, c[0x0][0x208] ;  /* 0x0000820000047ab9 */ /* 0x000fe20000000a00 */
[----:B------:R-:W3:Y:S06]  /*0040*/  S2R R3, SR_CTAID.X ;  /* 0x0000000000037919 */ /* 0x000eec0000002500 */
[----:B------:R-:W4:Y:S01]  /*0050*/  LDC.64 R4, c[0x0][0x238] ;  /* 0x00008e00ff047b82 */ /* 0x000f220000000a00 */
[----:B-1----:R-:W-:Y:S01]  /*0060*/  IMAD.SHL.U32 R0, R0, 0x2, RZ ;  /* 0x0000000200007824 */ /* 0x002fe200078e00ff */
[----:B---3--:R-:W-:-:S04]  /*0070*/  SHF.R.S32.HI R11, RZ, 0x17, R3 ;  /* 0x00000017ff0b7819 */ /* 0x008fc80000011403 */
[----:B------:R-:W-:Y:S02]  /*0080*/  LOP3.LUT R0, R0, 0xfe, RZ, 0xc0, !PT ;  /* 0x000000fe00007812 */ /* 0x000fe400078ec0ff */
[----:B------:R-:W-:-:S03]  /*0090*/  SGXT R11, R11, 0x1 ;  /* 0x000000010b0b781a */ /* 0x000fc60000000200 */
[----:B------:R-:W-:Y:S02]  /*00a0*/  IMAD R0, R3, 0x100, R0 ;  /* 0x0000010003007824 */ /* 0x000fe400078e0200 */
[----:B------:R-:W1:Y:S03]  /*00b0*/  LDC.64 R2, c[0x0][0x248] ;  /* 0x00009200ff027b82 */ /* 0x000e660000000a00 */
[----:B------:R-:W-:Y:S02]  /*00c0*/  SHF.R.S32.HI R9, RZ, 0x1f, R0 ;  /* 0x0000001fff097819 */ /* 0x000fe40000011400 */
[-C--:B------:R-:W-:Y:S02]  /*00d0*/  LEA.HI R11, R11, R0.reuse, RZ, 0x4 ;  /* 0x000000000b0b7211 */ /* 0x080fe400078f20ff */
[----:B------:R-:W-:Y:S02]  /*00e0*/  LEA.HI R9, R9, R0, RZ, 0x2 ;  /* 0x0000000009097211 */ /* 0x000fe400078f10ff */
[----:B------:R-:W-:-:S02]  /*00f0*/  SHF.R.S32.HI R13, RZ, 0x4, R11 ;  /* 0x00000004ff0d7819 */ /* 0x000fc4000001140b */
[----:B------:R-:W-:Y:S02]  /*0100*/  LOP3.LUT R11, R9, 0xfffffffc, RZ, 0xc0, !PT ;  /* 0xfffffffc090b7812 */ /* 0x000fe400078ec0ff */
[----:B------:R-:W-:Y:S01]  /*0110*/  SHF.R.S32.HI R9, RZ, 0x2, R9 ;  /* 0x00000002ff097819 */ /* 0x000fe20000011409 */
[----:B--2---:R-:W-:Y:S01]  /*0120*/  IMAD.WIDE R6, R13, 0x4, R6 ;  /* 0x000000040d067825 */ /* 0x004fe200078e0206 */
[----:B------:R-:W-:Y:S02]  /*0130*/  IADD3 R11, R0, -R11, RZ ;  /* 0x8000000b000b7210 */ /* 0x000fe40007ffe0ff */
[----:B------:R-:W-:-:S03]  /*0140*/  LEA.HI R8, R9, R9, RZ, 0x2 ;  /* 0x0000000909087211 */ /* 0x000fc600078f10ff */
[----:B----4-:R-:W-:Y:S01]  /*0150*/  IMAD.WIDE R4, R11, 0x4, R4 ;  /* 0x000000040b047825 */ /* 0x010fe200078e0204 */
[----:B------:R-:W-:Y:S01]  /*0160*/  LOP3.LUT R8, R8, 0xfffffffc, RZ, 0xc0, !PT ;  /* 0xfffffffc08087812 */ /* 0x000fe200078ec0ff */
[----:B------:R-:W2:Y:S03]  /*0170*/  LDG.E.EL R6, desc[UR4][R6.64] ;  /* 0x0000000406067981 */ /* 0x000ea6000c2e1900 */
[----:B------:R-:W-:Y:S01]  /*0180*/  IADD3 R9, R9, -R8, RZ ;  /* 0x8000000809097210 */ /* 0x000fe20007ffe0ff */
[----:B------:R-:W3:Y:S04]  /*0190*/  LDG.E.EL.64 R4, desc[UR4][R4.64] ;  /* 0x0000000404047981 */ /* 0x000ee8000c2e1b00 */
[----:B-1----:R-:W-:-:S02]  /*01a0*/  IMAD.WIDE R2, R9, 0x4, R2 ;  /* 0x0000000409027825 */ /* 0x002fc400078e0202 */
[----:B------:R-:W1:Y:S04]  /*01b0*/  LDC.64 R8, c[0x0][0x210] ;  /* 0x00008400ff087b82 */ /* 0x000e680000000a00 */
[----:B------:R-:W4:Y:S01]  /*01c0*/  LDG.E.EL R2, desc[UR4][R2.64] ;  /* 0x0000000402027981 */ /* 0x000f22000c2e1900 */
[----:B--2---:R-:W-:-:S04]  /*01d0*/  FADD R11, R6, -R6 ;  /* 0x80000006060b7221 */ /* 0x004fc80000000000 */
[-CC-:B---3--:R-:W-:Y:S01]  /*01e0*/  FFMA R13, R4, R11.reuse, R6.reuse ;  /* 0x0000000b040d7223 */ /* 0x188fe20000000006 */
[----:B------:R-:W-:Y:S01]  /*01f0*/  FFMA R11, R5, R11, R6 ;  /* 0x0000000b050b7223 */ /* 0x000fe20000000006 */
[----:B-1----:R-:W-:-:S04]  /*0200*/  IMAD.WIDE R6, R0, 0x4, R8 ;  /* 0x0000000400067825 */ /* 0x002fc800078e0208 */
[----:B------:R-:W-:Y:S01]  /*0210*/  FADD R10, R13, -R13 ;  /* 0x8000000d0d0a7221 */ /* 0x000fe20000000000 */
[----:B------:R-:W-:-:S03]  /*0220*/  FADD R12, R11, -R11 ;  /* 0x8000000b0b0c7221 */ /* 0x000fc60000000000 */
[C---:B----4-:R-:W-:Y:S01]  /*0230*/  FFMA R10, R2.reuse, R10, R13 ;  /* 0x0000000a020a7223 */ /* 0x050fe2000000000d */
[----:B------:R-:W-:-:S05]  /*0240*/  FFMA R11, R2, R12, R11 ;  /* 0x0000000c020b7223 */ /* 0x000fca000000000b */
[----:B------:R-:W-:Y:S01]  /*0250*/  STG.E.64 desc[UR4][R6.64], R10 ;  /* 0x0000000a06007986 */ /* 0x000fe2000c101b04 */
[----:B------:R-:W-:Y:S05]  /*0260*/  EXIT ;  /* 0x000000000000794d */ /* 0x000fea0003800000 */
.L_x_0:
[----:B------:R-:W-:-:S00]  /*0270*/  BRA `(.L_x_0) ;  /* 0xfffffffc00fc7947 */ /* 0x000fc0000383ffff */
[----:B------:R-:W-:-:S00]  /*0280*/  NOP ;  /* 0x0000000000007918 */ /* 0x000fc00000000000 */
[----:B------:R-:W-:-:S00]  /*0290*/  NOP ;  /* 0x0000000000007918 */ /* 0x000fc00000000000 */
[----:B------:R-:W-:-:S00]  /*02a0*/  NOP ;  /* 0x0000000000007918 */ /* 0x000fc00000000000 */
[----:B------:R-:W-:-:S00]  /*02b0*/  NOP ;  /* 0x0000000000007918 */ /* 0x000fc00000000000 */
[----:B------:R-:W-:-:S00]  /*02c0*/  NOP ;  /* 0x0000000000007918 */ /* 0x000fc00000000000 */
[----:B------:R-:W-:-:S00]  /*02d0*/  NOP ;  /* 0x0000000000007918 */ /* 0x000fc00000000000 */
[----:B------:R-:W-:-:S00]  /*02e0*/  NOP ;  /* 0x0000000000007918 */ /* 0x000fc00000000000 */
[----:B------:R-:W-:-:S00]  /*02f0*/  NOP ;  /* 0x0000000000007918 */ /* 0x000fc00000000000 */
.L_x_1:


//--------------------- .nv.constant0.triton_poi_fused__unsafe_index_add_mul_sub_4 --------------------------
	.section	.nv.constant0.triton_poi_fused__unsafe_index_add_mul_sub_4,"a",@progbits
	.sectionflags	@""
	.align	4
.nv.constant0.triton_poi_fused__unsafe_index_add_mul_sub_4:
	.zero		596
